//
// Generated by NVIDIA NVVM Compiler
//
// Compiler Build ID: CL-36424714
// Cuda compilation tools, release 13.0, V13.0.88
// Based on NVVM 20.0.0
//

.version 9.0
.target sm_100
.address_size 64

	// .globl	rgba_to_greyscale

.visible .entry rgba_to_greyscale(
	.param .u64 .ptr .align 1 rgba_to_greyscale_param_0,
	.param .u64 .ptr .align 1 rgba_to_greyscale_param_1,
	.param .u32 rgba_to_greyscale_param_2,
	.param .u32 rgba_to_greyscale_param_3
)
{
	.reg .pred 	%p<2>;
	.reg .b16 	%rs<4>;
	.reg .b32 	%r<9>;
	.reg .b32 	%f<7>;
	.reg .b64 	%rd<9>;

	ld.param.u64 	%rd1, [rgba_to_greyscale_param_0];
	ld.param.u64 	%rd2, [rgba_to_greyscale_param_1];
	ld.param.u32 	%r2, [rgba_to_greyscale_param_2];
	ld.param.u32 	%r3, [rgba_to_greyscale_param_3];
	mov.u32 	%r4, %ctaid.x;
	mov.u32 	%r5, %ntid.x;
	mov.u32 	%r6, %tid.x;
	mad.lo.s32 	%r1, %r4, %r5, %r6;
	mul.lo.s32 	%r7, %r3, %r2;
	setp.ge.u32 	%p1, %r1, %r7;
	@%p1 bra 	$L__BB0_2;
	cvta.to.global.u64 	%rd3, %rd1;
	cvta.to.global.u64 	%rd4, %rd2;
	cvt.u64.u32 	%rd5, %r1;
	mul.wide.u32 	%rd6, %r1, 3;
	add.s64 	%rd7, %rd3, %rd6;
	ld.global.u8 	%rs1, [%rd7];
	ld.global.u8 	%rs2, [%rd7+1];
	ld.global.u8 	%rs3, [%rd7+2];
	cvt.rn.f32.u16 	%f1, %rs1;
	cvt.rn.f32.u16 	%f2, %rs2;
	cvt.rn.f32.u16 	%f3, %rs3;
	mul.f32 	%f4, %f2, 0f3F1645A2;
	fma.rn.f32 	%f5, %f1, 0f3E991687, %f4;
	fma.rn.f32 	%f6, %f3, 0f3DE978D5, %f5;
	cvt.rzi.u32.f32 	%r8, %f6;
	add.s64 	%rd8, %rd4, %rd5;
	st.global.u8 	[%rd8], %r8;
$L__BB0_2:
	ret;

}


// ===== COMPILED SASS (sm_100) =====

	.target	sm_100

	.elftype	@"ET_EXEC"


//--------------------- .note.nv.tkinfo           --------------------------
	.section	.note.nv.tkinfo,"",@"SHT_NOTE"
	.sectionflags	@"SHF_NOTE_NV_TKINFO"
	.tkinfo
        /*0018*/ 	.word	0x00000002
        /*0030*/ 	.string	""
        /*0030*/ 	.string	"ptxas"
        /*0030*/ 	.string	"Cuda compilation tools, release 13.0, V13.0.88"
        /*0030*/ 	.string	"Build cuda_13.0.r13.0/compiler.36424714_0"
        /*0030*/ 	.string	"-arch sm_100 -m 64 "



//--------------------- .note.nv.cuinfo           --------------------------
	.section	.note.nv.cuinfo,"",@"SHT_NOTE"
	.sectionflags	@"SHF_NOTE_NV_CUINFO"
        /*0018*/ 	.short	0x0002
        /*001a*/ 	.short	0x0064
        /*001c*/ 	.short	0x0082
	.zero		2


//--------------------- .nv.info                  --------------------------
	.section	.nv.info,"",@"SHT_CUDA_INFO"
	.align	4


	//----- nvinfo : EIATTR_REGCOUNT
	.align		4
        /*0000*/ 	.byte	0x04, 0x2f
        /*0002*/ 	.short	(.L_1 - .L_0)
	.align		4
.L_0:
        /*0004*/ 	.word	index@(rgba_to_greyscale)
        /*0008*/ 	.word	0x0000000a


	//----- nvinfo : EIATTR_FRAME_SIZE
	.align		4
.L_1:
        /*000c*/ 	.byte	0x04, 0x11
        /*000e*/ 	.short	(.L_3 - .L_2)
	.align		4
.L_2:
        /*0010*/ 	.word	index@(rgba_to_greyscale)
        /*0014*/ 	.word	0x00000000


	//----- nvinfo : EIATTR_MIN_STACK_SIZE
	.align		4
.L_3:
        /*0018*/ 	.byte	0x04, 0x12
        /*001a*/ 	.short	(.L_5 - .L_4)
	.align		4
.L_4:
        /*001c*/ 	.word	index@(rgba_to_greyscale)
        /*0020*/ 	.word	0x00000000
.L_5:


//--------------------- .nv.compat                --------------------------
	.section	.nv.compat,"",@"SHT_CUDA_COMPAT_INFO"
	.align	4
        /*0000*/ 	.byte	0x02, 0x09, 0x00, 0x00, 0x02, 0x02, 0x01, 0x00, 0x02, 0x05, 0x05, 0x00, 0x03, 0x07, 0x01, 0x01
        /*0010*/ 	.byte	0x02, 0x03, 0x00, 0x00, 0x02, 0x06, 0x01, 0x00, 0x04, 0x0b, 0x08, 0x00, 0x09, 0x00, 0x00, 0x00
        /*0020*/ 	.byte	0x00, 0x00, 0x00, 0x00


//--------------------- .nv.info.rgba_to_greyscale --------------------------
	.section	.nv.info.rgba_to_greyscale,"",@"SHT_CUDA_INFO"
	.sectionflags	@""
	.align	4


	//----- nvinfo : EIATTR_CUDA_API_VERSION
	.align		4
        /*0000*/ 	.byte	0x04, 0x37
        /*0002*/ 	.short	(.L_7 - .L_6)
.L_6:
        /*0004*/ 	.word	0x00000082


	//----- nvinfo : EIATTR_KPARAM_INFO
	.align		4
.L_7:
        /*0008*/ 	.byte	0x04, 0x17
        /*000a*/ 	.short	(.L_9 - .L_8)
.L_8:
        /*000c*/ 	.word	0x00000000
        /*0010*/ 	.short	0x0003
        /*0012*/ 	.short	0x0014
        /*0014*/ 	.byte	0x00, 0xf0, 0x11, 0x00


	//----- nvinfo : EIATTR_KPARAM_INFO
	.align		4
.L_9:
        /*0018*/ 	.byte	0x04, 0x17
        /*001a*/ 	.short	(.L_11 - .L_10)
.L_10:
        /*001c*/ 	.word	0x00000000
        /*0020*/ 	.short	0x0002
        /*0022*/ 	.short	0x0010
        /*0024*/ 	.byte	0x00, 0xf0, 0x11, 0x00


	//----- nvinfo : EIATTR_KPARAM_INFO
	.align		4
.L_11:
        /*0028*/ 	.byte	0x04, 0x17
        /*002a*/ 	.short	(.L_13 - .L_12)
.L_12:
        /*002c*/ 	.word	0x00000000
        /*0030*/ 	.short	0x0001
        /*0032*/ 	.short	0x0008
        /*0034*/ 	.byte	0x00, 0xf5, 0x21, 0x00


	//----- nvinfo : EIATTR_KPARAM_INFO
	.align		4
.L_13:
        /*0038*/ 	.byte	0x04, 0x17
        /*003a*/ 	.short	(.L_15 - .L_14)
.L_14:
        /*003c*/ 	.word	0x00000000
        /*0040*/ 	.short	0x0000
        /*0042*/ 	.short	0x0000
        /*0044*/ 	.byte	0x00, 0xf5, 0x21, 0x00


	//----- nvinfo : EIATTR_SPARSE_MMA_MASK
	.align		4
.L_15:
        /*0048*/ 	.byte	0x03, 0x50
        /*004a*/ 	.short	0x0000


	//----- nvinfo : EIATTR_MAXREG_COUNT
	.align		4
        /*004c*/ 	.byte	0x03, 0x1b
        /*004e*/ 	.short	0x00ff


	//----- nvinfo : EIATTR_MERCURY_ISA_VERSION
	.align		4
        /*0050*/ 	.byte	0x03, 0x5f
        /*0052*/ 	.short	0x0101


	//----- nvinfo : EIATTR_VRC_CTA_INIT_COUNT
	.align		4
        /*0054*/ 	.byte	0x02, 0x4a
	.zero		1
	.zero		1


	//----- nvinfo : EIATTR_EXIT_INSTR_OFFSETS
	.align		4
        /*0058*/ 	.byte	0x04, 0x1c
        /*005a*/ 	.short	(.L_17 - .L_16)


	//   ....[0]....
.L_16:
        /*005c*/ 	.word	0x00000080


	//   ....[1]....
        /*0060*/ 	.word	0x000001a0


	//----- nvinfo : EIATTR_CBANK_PARAM_SIZE
	.align		4
.L_17:
        /*0064*/ 	.byte	0x03, 0x19
        /*0066*/ 	.short	0x0018


	//----- nvinfo : EIATTR_PARAM_CBANK
	.align		4
        /*0068*/ 	.byte	0x04, 0x0a
        /*006a*/ 	.short	(.L_19 - .L_18)
	.align		4
.L_18:
        /*006c*/ 	.word	index@(.nv.constant0.rgba_to_greyscale)
        /*0070*/ 	.short	0x0380
        /*0072*/ 	.short	0x0018


	//----- nvinfo : EIATTR_SW_WAR
	.align		4
.L_19:
        /*0074*/ 	.byte	0x04, 0x36
        /*0076*/ 	.short	(.L_21 - .L_20)
.L_20:
        /*0078*/ 	.word	0x00000008
.L_21:


//--------------------- .nv.callgraph             --------------------------
	.section	.nv.callgraph,"",@"SHT_CUDA_CALLGRAPH"
	.align	4
	.sectionentsize	8
	.align		4
        /*0000*/ 	.word	0x00000000
	.align		4
        /*0004*/ 	.word	0xffffffff
	.align		4
        /*0008*/ 	.word	0x00000000
	.align		4
        /*000c*/ 	.word	0xfffffffe
	.align		4
        /*0010*/ 	.word	0x00000000
	.align		4
        /*0014*/ 	.word	0xfffffffd
	.align		4
        /*0018*/ 	.word	0x00000000
	.align		4
        /*001c*/ 	.word	0xfffffffc


//--------------------- .text.rgba_to_greyscale   --------------------------
	.section	.text.rgba_to_greyscale,"ax",@progbits
	.align	128
        .global         rgba_to_greyscale
        .type           rgba_to_greyscale,@function
        .size           rgba_to_greyscale,(.L_x_1 - rgba_to_greyscale)
        .other          rgba_to_greyscale,@"STO_CUDA_ENTRY STV_DEFAULT"
rgba_to_greyscale:
.text.rgba_to_greyscale:
[----:B------:R-:W-:Y:S01]  /*0000*/  LDC R1, c[0x0][0x37c] ;  /* 0x0000df00ff017b82 */ /* 0x000fe20000000800 */
[----:B------:R-:W0:Y:S07]  /*0010*/  S2R R0, SR_TID.X ;  /* 0x0000000000007919 */ /* 0x000e2e0000002100 */
[----:B------:R-:W0:Y:S01]  /*0020*/  S2UR UR6, SR_CTAID.X ;  /* 0x00000000000679c3 */ /* 0x000e220000002500 */
[----:B------:R-:W1:Y:S07]  /*0030*/  LDCU.64 UR4, c[0x0][0x390] ;  /* 0x00007200ff0477ac */ /* 0x000e6e0008000a00 */
[----:B------:R-:W0:Y:S01]  /*0040*/  LDC R5, c[0x0][0x360] ;  /* 0x0000d800ff057b82 */ /* 0x000e220000000800 */
[----:B-1----:R-:W-:Y:S01]  /*0050*/  UIMAD UR4, UR5, UR4, URZ ;  /* 0x00000004050472a4 */ /* 0x002fe2000f8e02ff */
[----:B0-----:R-:W-:-:S05]  /*0060*/  IMAD R5, R5, UR6, R0 ;  /* 0x0000000605057c24 */ /* 0x001fca000f8e0200 */
[----:B------:R-:W-:-:S13]  /*0070*/  ISETP.GE.U32.AND P0, PT, R5, UR4, PT ;  /* 0x0000000405007c0c */ /* 0x000fda000bf06070 */
[----:B------:R-:W-:Y:S05]  /*0080*/  @P0 EXIT ;  /* 0x000000000000094d */ /* 0x000fea0003800000 */
[----:B------:R-:W0:Y:S01]  /*0090*/  LDC.64 R2, c[0x0][0x380] ;  /* 0x0000e000ff027b82 */ /* 0x000e220000000a00 */
[----:B------:R-:W1:Y:S01]  /*00a0*/  LDCU.64 UR4, c[0x0][0x358] ;  /* 0x00006b00ff0477ac */ /* 0x000e620008000a00 */
[----:B------:R-:W2:Y:S01]  /*00b0*/  LDCU.64 UR6, c[0x0][0x388] ;  /* 0x00007100ff0677ac */ /* 0x000ea20008000a00 */
[----:B0-----:R-:W-:-:S05]  /*00c0*/  IMAD.WIDE.U32 R2, R5, 0x3, R2 ;  /* 0x0000000305027825 */ /* 0x001fca00078e0002 */
[----:B-1----:R-:W3:Y:S04]  /*00d0*/  LDG.E.U8 R4, desc[UR4][R2.64+0x1] ;  /* 0x0000010402047981 */ /* 0x002ee8000c1e1100 */
[----:B------:R-:W4:Y:S04]  /*00e0*/  LDG.E.U8 R0, desc[UR4][R2.64] ;  /* 0x0000000402007981 */ /* 0x000f28000c1e1100 */
[----:B------:R-:W5:Y:S01]  /*00f0*/  LDG.E.U8 R6, desc[UR4][R2.64+0x2] ;  /* 0x0000020402067981 */ /* 0x000f62000c1e1100 */
[----:B---3--:R-:W-:Y:S02]  /*0100*/  I2FP.F32.U32 R4, R4 ;  /* 0x0000000400047245 */ /* 0x008fe40000201000 */
[----:B----4-:R-:W-:-:S03]  /*0110*/  I2FP.F32.U32 R0, R0 ;  /* 0x0000000000007245 */ /* 0x010fc60000201000 */
[----:B------:R-:W-:Y:S01]  /*0120*/  FMUL R7, R4, 0.58700001239776611328 ;  /* 0x3f1645a204077820 */ /* 0x000fe20000400000 */
[----:B--2---:R-:W-:Y:S02]  /*0130*/  IADD3 R4, P0, PT, R5, UR6, RZ ;  /* 0x0000000605047c10 */ /* 0x004fe4000ff1e0ff */
[----:B-----5:R-:W-:Y:S01]  /*0140*/  I2FP.F32.U32 R6, R6 ;  /* 0x0000000600067245 */ /* 0x020fe20000201000 */
[----:B------:R-:W-:Y:S01]  /*0150*/  FFMA R7, R0, 0.29899999499320983887, R7 ;  /* 0x3e99168700077823 */ /* 0x000fe20000000007 */
[----:B------:R-:W-:-:S03]  /*0160*/  IADD3.X R5, PT, PT, RZ, UR7, RZ, P0, !PT ;  /* 0x00000007ff057c10 */ /* 0x000fc600087fe4ff */
[----:B------:R-:W-:-:S04]  /*0170*/  FFMA R6, R6, 0.11400000005960464478, R7 ;  /* 0x3de978d506067823 */ /* 0x000fc80000000007 */
[----:B------:R-:W0:Y:S02]  /*0180*/  F2I.U32.TRUNC.NTZ R7, R6 ;  /* 0x0000000600077305 */ /* 0x000e24000020f000 */
[----:B0-----:R-:W-:Y:S01]  /*0190*/  STG.E.U8 desc[UR4][R4.64], R7 ;  /* 0x0000000704007986 */ /* 0x001fe2000c101104 */
[----:B------:R-:W-:Y:S05]  /*01a0*/  EXIT ;  /* 0x000000000000794d */ /* 0x000fea0003800000 */
.L_x_0:
[----:B------:R-:W-:-:S00]  /*01b0*/  BRA `(.L_x_0) ;  /* 0xfffffffc00fc7947 */ /* 0x000fc0000383ffff */
[----:B------:R-:W-:-:S00]  /*01c0*/  NOP ;  /* 0x0000000000007918 */ /* 0x000fc00000000000 */
        /* <DEDUP_REMOVED lines=11> */
.L_x_1:


//--------------------- .nv.shared.reserved.0     --------------------------
	.section	.nv.shared.reserved.0,"aw",@nobits
	.weak		__nv_reservedSMEM_offset_0_alias
	.size		__nv_reservedSMEM_offset_0_alias, 0, 64
	.other		__nv_reservedSMEM_offset_0_alias,@"STO_CUDA_RESERVED_SHARED STV_DEFAULT"
__nv_reservedSMEM_offset_0_alias:
	.zero		0
	.zero		64


//--------------------- .nv.constant0.rgba_to_greyscale --------------------------
	.section	.nv.constant0.rgba_to_greyscale,"a",@progbits
	.sectionflags	@""
	.align	4
.nv.constant0.rgba_to_greyscale:
	.zero		920


//--------------------- SYMBOLS --------------------------

	.type		.nv.reservedSmem.offset0,@object
	.size		.nv.reservedSmem.offset0,0x4
